//
// Generated by NVIDIA NVVM Compiler
//
// Compiler Build ID: CL-36424714
// Cuda compilation tools, release 13.0, V13.0.88
// Based on NVVM 20.0.0
//

.version 9.0
.target sm_100
.address_size 64

	// .globl	_Z15three_nn_kerneliiiPKfS0_PfPi

.visible .entry _Z15three_nn_kerneliiiPKfS0_PfPi(
	.param .u32 _Z15three_nn_kerneliiiPKfS0_PfPi_param_0,
	.param .u32 _Z15three_nn_kerneliiiPKfS0_PfPi_param_1,
	.param .u32 _Z15three_nn_kerneliiiPKfS0_PfPi_param_2,
	.param .u64 .ptr .align 1 _Z15three_nn_kerneliiiPKfS0_PfPi_param_3,
	.param .u64 .ptr .align 1 _Z15three_nn_kerneliiiPKfS0_PfPi_param_4,
	.param .u64 .ptr .align 1 _Z15three_nn_kerneliiiPKfS0_PfPi_param_5,
	.param .u64 .ptr .align 1 _Z15three_nn_kerneliiiPKfS0_PfPi_param_6
)
{
	.reg .pred 	%p<24>;
	.reg .b32 	%r<109>;
	.reg .b32 	%f<59>;
	.reg .b64 	%rd<32>;
	.reg .b64 	%fd<74>;

	ld.param.u32 	%r58, [_Z15three_nn_kerneliiiPKfS0_PfPi_param_0];
	ld.param.u32 	%r56, [_Z15three_nn_kerneliiiPKfS0_PfPi_param_1];
	ld.param.u32 	%r57, [_Z15three_nn_kerneliiiPKfS0_PfPi_param_2];
	ld.param.u64 	%rd9, [_Z15three_nn_kerneliiiPKfS0_PfPi_param_3];
	ld.param.u64 	%rd10, [_Z15three_nn_kerneliiiPKfS0_PfPi_param_4];
	ld.param.u64 	%rd12, [_Z15three_nn_kerneliiiPKfS0_PfPi_param_6];
	mov.u32 	%r1, %ctaid.y;
	mov.u32 	%r59, %ctaid.x;
	mov.u32 	%r60, %ntid.x;
	mov.u32 	%r61, %tid.x;
	mad.lo.s32 	%r2, %r59, %r60, %r61;
	setp.ge.s32 	%p1, %r1, %r58;
	setp.ge.s32 	%p2, %r2, %r56;
	or.pred  	%p3, %p1, %p2;
	@%p3 bra 	$L__BB0_25;
	cvta.to.global.u64 	%rd13, %rd9;
	cvta.to.global.u64 	%rd1, %rd12;
	cvta.to.global.u64 	%rd2, %rd10;
	mad.lo.s32 	%r63, %r56, %r1, %r2;
	mul.lo.s32 	%r64, %r63, 3;
	cvt.s64.s32 	%rd3, %r64;
	mul.wide.s32 	%rd14, %r64, 4;
	add.s64 	%rd15, %rd13, %rd14;
	mul.lo.s32 	%r65, %r1, %r57;
	mul.lo.s32 	%r3, %r65, 3;
	ld.global.nc.f32 	%f1, [%rd15];
	ld.global.nc.f32 	%f2, [%rd15+4];
	ld.global.nc.f32 	%f3, [%rd15+8];
	setp.lt.s32 	%p4, %r57, 1;
	mov.b32 	%r75, 0;
	mov.f32 	%f56, 0f7F800000;
	mov.f32 	%f57, %f56;
	mov.f32 	%f58, %f56;
	mov.u32 	%r86, %r75;
	mov.u32 	%r83, %r75;
	@%p4 bra 	$L__BB0_24;
	and.b32  	%r4, %r57, 3;
	setp.lt.u32 	%p5, %r57, 4;
	mov.f64 	%fd54, 0d483D6329F1C35CA5;
	mov.b32 	%r96, 0;
	mov.u32 	%r83, %r96;
	mov.u32 	%r86, %r96;
	mov.u32 	%r75, %r96;
	mov.f64 	%fd57, %fd54;
	mov.f64 	%fd46, %fd54;
	@%p5 bra 	$L__BB0_17;
	mul.wide.s32 	%rd16, %r3, 4;
	add.s64 	%rd4, %rd2, %rd16;
	and.b32  	%r96, %r57, 2147483644;
	mov.f64 	%fd54, 0d483D6329F1C35CA5;
	mov.b32 	%r72, 0;
	mov.u32 	%r83, %r72;
	mov.u32 	%r86, %r72;
	mov.u32 	%r75, %r72;
$L__BB0_4:
	mul.lo.s32 	%r10, %r72, 3;
	mul.wide.u32 	%rd17, %r10, 4;
	add.s64 	%rd5, %rd4, %rd17;
	ld.global.nc.f32 	%f11, [%rd5];
	ld.global.nc.f32 	%f12, [%rd5+4];
	ld.global.nc.f32 	%f13, [%rd5+8];
	sub.f32 	%f14, %f1, %f11;
	sub.f32 	%f15, %f2, %f12;
	mul.f32 	%f16, %f15, %f15;
	fma.rn.f32 	%f17, %f14, %f14, %f16;
	sub.f32 	%f18, %f3, %f13;
	fma.rn.f32 	%f19, %f18, %f18, %f17;
	cvt.f64.f32 	%fd4, %f19;
	setp.gt.f64 	%p6, %fd46, %fd4;
	mov.f64 	%fd51, %fd4;
	mov.u32 	%r80, %r72;
	@%p6 bra 	$L__BB0_7;
	setp.gt.f64 	%p7, %fd57, %fd4;
	mov.f64 	%fd51, %fd46;
	mov.f64 	%fd46, %fd4;
	mov.u32 	%r80, %r75;
	mov.u32 	%r75, %r72;
	@%p7 bra 	$L__BB0_7;
	setp.gt.f64 	%p8, %fd54, %fd4;
	selp.f64 	%fd5, %fd4, %fd54, %p8;
	selp.b32 	%r11, %r72, %r83, %p8;
	mov.f64 	%fd46, %fd57;
	mov.f64 	%fd57, %fd5;
	mov.u32 	%r75, %r86;
	mov.u32 	%r86, %r11;
$L__BB0_7:
	add.s32 	%r15, %r72, 1;
	ld.global.nc.f32 	%f20, [%rd5+12];
	ld.global.nc.f32 	%f21, [%rd5+16];
	ld.global.nc.f32 	%f22, [%rd5+20];
	sub.f32 	%f23, %f1, %f20;
	sub.f32 	%f24, %f2, %f21;
	mul.f32 	%f25, %f24, %f24;
	fma.rn.f32 	%f26, %f23, %f23, %f25;
	sub.f32 	%f27, %f3, %f22;
	fma.rn.f32 	%f28, %f27, %f27, %f26;
	cvt.f64.f32 	%fd9, %f28;
	setp.gt.f64 	%p9, %fd51, %fd9;
	mov.f64 	%fd54, %fd9;
	mov.u32 	%r83, %r15;
	@%p9 bra 	$L__BB0_10;
	setp.gt.f64 	%p10, %fd46, %fd9;
	mov.f64 	%fd54, %fd51;
	mov.f64 	%fd51, %fd9;
	mov.u32 	%r83, %r80;
	mov.u32 	%r80, %r15;
	@%p10 bra 	$L__BB0_10;
	setp.gt.f64 	%p11, %fd57, %fd9;
	selp.f64 	%fd10, %fd9, %fd57, %p11;
	selp.b32 	%r16, %r15, %r86, %p11;
	mov.f64 	%fd51, %fd46;
	mov.f64 	%fd46, %fd10;
	mov.u32 	%r80, %r75;
	mov.u32 	%r75, %r16;
$L__BB0_10:
	add.s32 	%r20, %r72, 2;
	add.s32 	%r69, %r10, 6;
	mul.wide.u32 	%rd18, %r69, 4;
	add.s64 	%rd19, %rd4, %rd18;
	ld.global.nc.f32 	%f29, [%rd19];
	ld.global.nc.f32 	%f30, [%rd19+4];
	ld.global.nc.f32 	%f31, [%rd19+8];
	sub.f32 	%f32, %f1, %f29;
	sub.f32 	%f33, %f2, %f30;
	mul.f32 	%f34, %f33, %f33;
	fma.rn.f32 	%f35, %f32, %f32, %f34;
	sub.f32 	%f36, %f3, %f31;
	fma.rn.f32 	%f37, %f36, %f36, %f35;
	cvt.f64.f32 	%fd14, %f37;
	setp.gt.f64 	%p12, %fd54, %fd14;
	mov.f64 	%fd57, %fd14;
	mov.u32 	%r86, %r20;
	@%p12 bra 	$L__BB0_13;
	setp.gt.f64 	%p13, %fd51, %fd14;
	mov.f64 	%fd57, %fd54;
	mov.f64 	%fd54, %fd14;
	mov.u32 	%r86, %r83;
	mov.u32 	%r83, %r20;
	@%p13 bra 	$L__BB0_13;
	setp.gt.f64 	%p14, %fd46, %fd14;
	selp.f64 	%fd15, %fd14, %fd46, %p14;
	selp.b32 	%r21, %r20, %r75, %p14;
	mov.f64 	%fd54, %fd51;
	mov.f64 	%fd51, %fd15;
	mov.u32 	%r83, %r80;
	mov.u32 	%r80, %r21;
$L__BB0_13:
	add.s32 	%r25, %r72, 3;
	add.s32 	%r70, %r10, 9;
	mul.wide.u32 	%rd20, %r70, 4;
	add.s64 	%rd21, %rd4, %rd20;
	ld.global.nc.f32 	%f38, [%rd21];
	ld.global.nc.f32 	%f39, [%rd21+4];
	ld.global.nc.f32 	%f40, [%rd21+8];
	sub.f32 	%f41, %f1, %f38;
	sub.f32 	%f42, %f2, %f39;
	mul.f32 	%f43, %f42, %f42;
	fma.rn.f32 	%f44, %f41, %f41, %f43;
	sub.f32 	%f45, %f3, %f40;
	fma.rn.f32 	%f46, %f45, %f45, %f44;
	cvt.f64.f32 	%fd19, %f46;
	setp.gt.f64 	%p15, %fd57, %fd19;
	mov.f64 	%fd46, %fd19;
	mov.u32 	%r75, %r25;
	@%p15 bra 	$L__BB0_16;
	setp.gt.f64 	%p16, %fd54, %fd19;
	mov.f64 	%fd46, %fd57;
	mov.f64 	%fd57, %fd19;
	mov.u32 	%r75, %r86;
	mov.u32 	%r86, %r25;
	@%p16 bra 	$L__BB0_16;
	setp.gt.f64 	%p17, %fd51, %fd19;
	selp.f64 	%fd20, %fd19, %fd51, %p17;
	selp.b32 	%r26, %r25, %r80, %p17;
	mov.f64 	%fd57, %fd54;
	mov.f64 	%fd54, %fd20;
	mov.u32 	%r86, %r83;
	mov.u32 	%r83, %r26;
$L__BB0_16:
	add.s32 	%r72, %r72, 4;
	setp.ne.s32 	%p18, %r72, %r96;
	@%p18 bra 	$L__BB0_4;
$L__BB0_17:
	setp.eq.s32 	%p19, %r4, 0;
	@%p19 bra 	$L__BB0_23;
	mul.wide.s32 	%rd22, %r3, 4;
	mul.lo.s32 	%r71, %r96, 3;
	mul.wide.u32 	%rd23, %r71, 4;
	add.s64 	%rd24, %rd22, %rd23;
	add.s64 	%rd25, %rd24, %rd2;
	add.s64 	%rd31, %rd25, 4;
	neg.s32 	%r95, %r4;
$L__BB0_19:
	.pragma "nounroll";
	mov.f64 	%fd32, %fd46;
	mov.f64 	%fd31, %fd57;
	mov.f64 	%fd30, %fd54;
	mov.u32 	%r43, %r75;
	mov.u32 	%r42, %r86;
	mov.u32 	%r41, %r83;
	ld.global.nc.f32 	%f47, [%rd31+-4];
	ld.global.nc.f32 	%f48, [%rd31];
	ld.global.nc.f32 	%f49, [%rd31+4];
	sub.f32 	%f50, %f1, %f47;
	sub.f32 	%f51, %f2, %f48;
	mul.f32 	%f52, %f51, %f51;
	fma.rn.f32 	%f53, %f50, %f50, %f52;
	sub.f32 	%f54, %f3, %f49;
	fma.rn.f32 	%f55, %f54, %f54, %f53;
	cvt.f64.f32 	%fd33, %f55;
	setp.gt.f64 	%p20, %fd32, %fd33;
	mov.f64 	%fd46, %fd33;
	mov.f64 	%fd57, %fd32;
	mov.f64 	%fd54, %fd31;
	mov.u32 	%r75, %r96;
	mov.u32 	%r86, %r43;
	mov.u32 	%r83, %r42;
	@%p20 bra 	$L__BB0_22;
	setp.gt.f64 	%p21, %fd31, %fd33;
	mov.f64 	%fd46, %fd32;
	mov.f64 	%fd57, %fd33;
	mov.u32 	%r75, %r43;
	mov.u32 	%r86, %r96;
	@%p21 bra 	$L__BB0_22;
	setp.gt.f64 	%p22, %fd30, %fd33;
	selp.f64 	%fd54, %fd33, %fd30, %p22;
	selp.b32 	%r83, %r96, %r41, %p22;
	mov.f64 	%fd57, %fd31;
	mov.u32 	%r86, %r42;
$L__BB0_22:
	add.s32 	%r96, %r96, 1;
	add.s64 	%rd31, %rd31, 12;
	add.s32 	%r95, %r95, 1;
	setp.ne.s32 	%p23, %r95, 0;
	@%p23 bra 	$L__BB0_19;
$L__BB0_23:
	cvt.rn.f32.f64 	%f56, %fd46;
	cvt.rn.f32.f64 	%f57, %fd57;
	cvt.rn.f32.f64 	%f58, %fd54;
$L__BB0_24:
	ld.param.u64 	%rd30, [_Z15three_nn_kerneliiiPKfS0_PfPi_param_5];
	cvta.to.global.u64 	%rd26, %rd30;
	shl.b64 	%rd27, %rd3, 2;
	add.s64 	%rd28, %rd26, %rd27;
	add.s64 	%rd29, %rd1, %rd27;
	st.global.f32 	[%rd28], %f56;
	st.global.f32 	[%rd28+4], %f57;
	st.global.f32 	[%rd28+8], %f58;
	st.global.u32 	[%rd29], %r75;
	st.global.u32 	[%rd29+4], %r86;
	st.global.u32 	[%rd29+8], %r83;
$L__BB0_25:
	ret;

}


// ===== COMPILED SASS (sm_100) =====

	.target	sm_100

	.elftype	@"ET_EXEC"


//--------------------- .note.nv.tkinfo           --------------------------
	.section	.note.nv.tkinfo,"",@"SHT_NOTE"
	.sectionflags	@"SHF_NOTE_NV_TKINFO"
	.tkinfo
        /*0018*/ 	.word	0x00000002
        /*0030*/ 	.string	""
        /*0030*/ 	.string	"ptxas"
        /*0030*/ 	.string	"Cuda compilation tools, release 13.0, V13.0.88"
        /*0030*/ 	.string	"Build cuda_13.0.r13.0/compiler.36424714_0"
        /*0030*/ 	.string	"-arch sm_100 -m 64 "



//--------------------- .note.nv.cuinfo           --------------------------
	.section	.note.nv.cuinfo,"",@"SHT_NOTE"
	.sectionflags	@"SHF_NOTE_NV_CUINFO"
        /*0018*/ 	.short	0x0002
        /*001a*/ 	.short	0x0064
        /*001c*/ 	.short	0x0082
	.zero		2


//--------------------- .nv.info                  --------------------------
	.section	.nv.info,"",@"SHT_CUDA_INFO"
	.align	4


	//----- nvinfo : EIATTR_REGCOUNT
	.align		4
        /*0000*/ 	.byte	0x04, 0x2f
        /*0002*/ 	.short	(.L_1 - .L_0)
	.align		4
.L_0:
        /*0004*/ 	.word	index@(_Z15three_nn_kerneliiiPKfS0_PfPi)
        /*0008*/ 	.word	0x00000020


	//----- nvinfo : EIATTR_FRAME_SIZE
	.align		4
.L_1:
        /*000c*/ 	.byte	0x04, 0x11
        /*000e*/ 	.short	(.L_3 - .L_2)
	.align		4
.L_2:
        /*0010*/ 	.word	index@(_Z15three_nn_kerneliiiPKfS0_PfPi)
        /*0014*/ 	.word	0x00000000


	//----- nvinfo : EIATTR_MIN_STACK_SIZE
	.align		4
.L_3:
        /*0018*/ 	.byte	0x04, 0x12
        /*001a*/ 	.short	(.L_5 - .L_4)
	.align		4
.L_4:
        /*001c*/ 	.word	index@(_Z15three_nn_kerneliiiPKfS0_PfPi)
        /*0020*/ 	.word	0x00000000
.L_5:


//--------------------- .nv.compat                --------------------------
	.section	.nv.compat,"",@"SHT_CUDA_COMPAT_INFO"
	.align	4
        /*0000*/ 	.byte	0x02, 0x09, 0x00, 0x00, 0x02, 0x02, 0x01, 0x00, 0x02, 0x05, 0x05, 0x00, 0x03, 0x07, 0x01, 0x01
        /*0010*/ 	.byte	0x02, 0x03, 0x00, 0x00, 0x02, 0x06, 0x01, 0x00, 0x04, 0x0b, 0x08, 0x00, 0x01, 0x00, 0x00, 0x00
        /*0020*/ 	.byte	0x00, 0x00, 0x00, 0x00


//--------------------- .nv.info._Z15three_nn_kerneliiiPKfS0_PfPi --------------------------
	.section	.nv.info._Z15three_nn_kerneliiiPKfS0_PfPi,"",@"SHT_CUDA_INFO"
	.sectionflags	@""
	.align	4


	//----- nvinfo : EIATTR_CUDA_API_VERSION
	.align		4
        /*0000*/ 	.byte	0x04, 0x37
        /*0002*/ 	.short	(.L_7 - .L_6)
.L_6:
        /*0004*/ 	.word	0x00000082


	//----- nvinfo : EIATTR_KPARAM_INFO
	.align		4
.L_7:
        /*0008*/ 	.byte	0x04, 0x17
        /*000a*/ 	.short	(.L_9 - .L_8)
.L_8:
        /*000c*/ 	.word	0x00000000
        /*0010*/ 	.short	0x0006
        /*0012*/ 	.short	0x0028
        /*0014*/ 	.byte	0x00, 0xf5, 0x21, 0x00


	//----- nvinfo : EIATTR_KPARAM_INFO
	.align		4
.L_9:
        /*0018*/ 	.byte	0x04, 0x17
        /*001a*/ 	.short	(.L_11 - .L_10)
.L_10:
        /*001c*/ 	.word	0x00000000
        /*0020*/ 	.short	0x0005
        /*0022*/ 	.short	0x0020
        /*0024*/ 	.byte	0x00, 0xf5, 0x21, 0x00


	//----- nvinfo : EIATTR_KPARAM_INFO
	.align		4
.L_11:
        /*0028*/ 	.byte	0x04, 0x17
        /*002a*/ 	.short	(.L_13 - .L_12)
.L_12:
        /*002c*/ 	.word	0x00000000
        /*0030*/ 	.short	0x0004
        /*0032*/ 	.short	0x0018
        /*0034*/ 	.byte	0x00, 0xf5, 0x21, 0x00


	//----- nvinfo : EIATTR_KPARAM_INFO
	.align		4
.L_13:
        /*0038*/ 	.byte	0x04, 0x17
        /*003a*/ 	.short	(.L_15 - .L_14)
.L_14:
        /*003c*/ 	.word	0x00000000
        /*0040*/ 	.short	0x0003
        /*0042*/ 	.short	0x0010
        /*0044*/ 	.byte	0x00, 0xf5, 0x21, 0x00


	//----- nvinfo : EIATTR_KPARAM_INFO
	.align		4
.L_15:
        /*0048*/ 	.byte	0x04, 0x17
        /*004a*/ 	.short	(.L_17 - .L_16)
.L_16:
        /*004c*/ 	.word	0x00000000
        /*0050*/ 	.short	0x0002
        /*0052*/ 	.short	0x0008
        /*0054*/ 	.byte	0x00, 0xf0, 0x11, 0x00


	//----- nvinfo : EIATTR_KPARAM_INFO
	.align		4
.L_17:
        /*0058*/ 	.byte	0x04, 0x17
        /*005a*/ 	.short	(.L_19 - .L_18)
.L_18:
        /*005c*/ 	.word	0x00000000
        /*0060*/ 	.short	0x0001
        /*0062*/ 	.short	0x0004
        /*0064*/ 	.byte	0x00, 0xf0, 0x11, 0x00


	//----- nvinfo : EIATTR_KPARAM_INFO
	.align		4
.L_19:
        /*0068*/ 	.byte	0x04, 0x17
        /*006a*/ 	.short	(.L_21 - .L_20)
.L_20:
        /*006c*/ 	.word	0x00000000
        /*0070*/ 	.short	0x0000
        /*0072*/ 	.short	0x0000
        /*0074*/ 	.byte	0x00, 0xf0, 0x11, 0x00


	//----- nvinfo : EIATTR_SPARSE_MMA_MASK
	.align		4
.L_21:
        /*0078*/ 	.byte	0x03, 0x50
        /*007a*/ 	.short	0x0000


	//----- nvinfo : EIATTR_MAXREG_COUNT
	.align		4
        /*007c*/ 	.byte	0x03, 0x1b
        /*007e*/ 	.short	0x00ff


	//----- nvinfo : EIATTR_MERCURY_ISA_VERSION
	.align		4
        /*0080*/ 	.byte	0x03, 0x5f
        /*0082*/ 	.short	0x0101


	//----- nvinfo : EIATTR_VRC_CTA_INIT_COUNT
	.align		4
        /*0084*/ 	.byte	0x02, 0x4a
	.zero		1
	.zero		1


	//----- nvinfo : EIATTR_EXIT_INSTR_OFFSETS
	.align		4
        /*0088*/ 	.byte	0x04, 0x1c
        /*008a*/ 	.short	(.L_23 - .L_22)


	//   ....[0]....
.L_22:
        /*008c*/ 	.word	0x00000090


	//   ....[1]....
        /*0090*/ 	.word	0x000011b0


	//----- nvinfo : EIATTR_CRS_STACK_SIZE
	.align		4
.L_23:
        /*0094*/ 	.byte	0x04, 0x1e
        /*0096*/ 	.short	(.L_25 - .L_24)
.L_24:
        /*0098*/ 	.word	0x00000000


	//----- nvinfo : EIATTR_CBANK_PARAM_SIZE
	.align		4
.L_25:
        /*009c*/ 	.byte	0x03, 0x19
        /*009e*/ 	.short	0x0030


	//----- nvinfo : EIATTR_PARAM_CBANK
	.align		4
        /*00a0*/ 	.byte	0x04, 0x0a
        /*00a2*/ 	.short	(.L_27 - .L_26)
	.align		4
.L_26:
        /*00a4*/ 	.word	index@(.nv.constant0._Z15three_nn_kerneliiiPKfS0_PfPi)
        /*00a8*/ 	.short	0x0380
        /*00aa*/ 	.short	0x0030


	//----- nvinfo : EIATTR_SW_WAR
	.align		4
.L_27:
        /*00ac*/ 	.byte	0x04, 0x36
        /*00ae*/ 	.short	(.L_29 - .L_28)
.L_28:
        /*00b0*/ 	.word	0x00000008
.L_29:


//--------------------- .nv.callgraph             --------------------------
	.section	.nv.callgraph,"",@"SHT_CUDA_CALLGRAPH"
	.align	4
	.sectionentsize	8
	.align		4
        /*0000*/ 	.word	0x00000000
	.align		4
        /*0004*/ 	.word	0xffffffff
	.align		4
        /*0008*/ 	.word	0x00000000
	.align		4
        /*000c*/ 	.word	0xfffffffe
	.align		4
        /*0010*/ 	.word	0x00000000
	.align		4
        /*0014*/ 	.word	0xfffffffd
	.align		4
        /*0018*/ 	.word	0x00000000
	.align		4
        /*001c*/ 	.word	0xfffffffc


//--------------------- .text._Z15three_nn_kerneliiiPKfS0_PfPi --------------------------
	.section	.text._Z15three_nn_kerneliiiPKfS0_PfPi,"ax",@progbits
	.align	128
        .global         _Z15three_nn_kerneliiiPKfS0_PfPi
        .type           _Z15three_nn_kerneliiiPKfS0_PfPi,@function
        .size           _Z15three_nn_kerneliiiPKfS0_PfPi,(.L_x_16 - _Z15three_nn_kerneliiiPKfS0_PfPi)
        .other          _Z15three_nn_kerneliiiPKfS0_PfPi,@"STO_CUDA_ENTRY STV_DEFAULT"
_Z15three_nn_kerneliiiPKfS0_PfPi:
.text._Z15three_nn_kerneliiiPKfS0_PfPi:
[----:B------:R-:W-:Y:S01]  /*0000*/  LDC R1, c[0x0][0x37c] ;  /* 0x0000df00ff017b82 */ /* 0x000fe20000000800 */
[----:B------:R-:W0:Y:S07]  /*0010*/  S2R R3, SR_TID.X ;  /* 0x0000000000037919 */ /* 0x000e2e0000002100 */
[----:B------:R-:W0:Y:S08]  /*0020*/  S2UR UR4, SR_CTAID.X ;  /* 0x00000000000479c3 */ /* 0x000e300000002500 */
[----:B------:R-:W0:Y:S08]  /*0030*/  LDC R0, c[0x0][0x360] ;  /* 0x0000d800ff007b82 */ /* 0x000e300000000800 */
[----:B------:R-:W1:Y:S08]  /*0040*/  LDC.64 R20, c[0x0][0x380] ;  /* 0x0000e000ff147b82 */ /* 0x000e700000000a00 */
[----:B------:R-:W2:Y:S01]  /*0050*/  S2UR UR14, SR_CTAID.Y ;  /* 0x00000000000e79c3 */ /* 0x000ea20000002600 */
[----:B0-----:R-:W-:-:S05]  /*0060*/  IMAD R0, R0, UR4, R3 ;  /* 0x0000000400007c24 */ /* 0x001fca000f8e0203 */
[----:B-1----:R-:W-:-:S04]  /*0070*/  ISETP.GE.AND P0, PT, R0, R21, PT ;  /* 0x000000150000720c */ /* 0x002fc80003f06270 */
[----:B--2---:R-:W-:-:S13]  /*0080*/  ISETP.LE.OR P0, PT, R20, UR14, P0 ;  /* 0x0000000e14007c0c */ /* 0x004fda0008703670 */
[----:B------:R-:W-:Y:S05]  /*0090*/  @P0 EXIT ;  /* 0x000000000000094d */ /* 0x000fea0003800000 */
[----:B------:R-:W0:Y:S01]  /*00a0*/  LDCU UR9, c[0x0][0x388] ;  /* 0x00007100ff0977ac */ /* 0x000e220008000800 */
[----:B------:R-:W-:Y:S02]  /*00b0*/  IMAD R21, R21, UR14, R0 ;  /* 0x0000000e15157c24 */ /* 0x000fe4000f8e0200 */
[----:B------:R-:W-:Y:S02]  /*00c0*/  HFMA2 R22, -RZ, RZ, 0, 0 ;  /* 0x00000000ff167431 */ /* 0x000fe400000001ff */
[----:B------:R-:W-:Y:S02]  /*00d0*/  IMAD.MOV.U32 R7, RZ, RZ, 0x7f800000 ;  /* 0x7f800000ff077424 */ /* 0x000fe400078e00ff */
[----:B------:R-:W-:Y:S02]  /*00e0*/  HFMA2 R20, -RZ, RZ, 0, 0 ;  /* 0x00000000ff147431 */ /* 0x000fe400000001ff */
[----:B------:R-:W-:Y:S01]  /*00f0*/  IMAD R21, R21, 0x3, RZ ;  /* 0x0000000315157824 */ /* 0x000fe200078e02ff */
[----:B------:R-:W-:Y:S01]  /*0100*/  MOV R9, 0x7f800000 ;  /* 0x7f80000000097802 */ /* 0x000fe20000000f00 */
[----:B------:R-:W-:Y:S01]  /*0110*/  IMAD.MOV.U32 R15, RZ, RZ, 0x7f800000 ;  /* 0x7f800000ff0f7424 */ /* 0x000fe200078e00ff */
[----:B------:R-:W1:Y:S01]  /*0120*/  LDCU.64 UR12, c[0x0][0x358] ;  /* 0x00006b00ff0c77ac */ /* 0x000e620008000a00 */
[----:B------:R-:W-:Y:S01]  /*0130*/  IMAD.MOV.U32 R19, RZ, RZ, RZ ;  /* 0x000000ffff137224 */ /* 0x000fe200078e00ff */
[----:B------:R-:W-:Y:S01]  /*0140*/  SHF.R.S32.HI R18, RZ, 0x1f, R21 ;  /* 0x0000001fff127819 */ /* 0x000fe20000011415 */
[----:B0-----:R-:W-:-:S09]  /*0150*/  UISETP.GE.AND UP0, UPT, UR9, 0x1, UPT ;  /* 0x000000010900788c */ /* 0x001fd2000bf06270 */
[----:B------:R-:W-:Y:S05]  /*0160*/  BRA.U !UP0, `(.L_x_0) ;  /* 0x0000000d08dc7547 */ /* 0x000fea000b800000 */
[----:B------:R-:W0:Y:S02]  /*0170*/  LDC.64 R6, c[0x0][0x390] ;  /* 0x0000e400ff067b82 */ /* 0x000e240000000a00 */
[----:B0-----:R-:W-:-:S05]  /*0180*/  IMAD.WIDE R6, R21, 0x4, R6 ;  /* 0x0000000415067825 */ /* 0x001fca00078e0206 */
[----:B-1----:R0:W5:Y:S04]  /*0190*/  LDG.E.CONSTANT R17, desc[UR12][R6.64] ;  /* 0x0000000c06117981 */ /* 0x002168000c1e9900 */
[----:B------:R0:W5:Y:S04]  /*01a0*/  LDG.E.CONSTANT R16, desc[UR12][R6.64+0x4] ;  /* 0x0000040c06107981 */ /* 0x000168000c1e9900 */
[----:B------:R0:W5:Y:S01]  /*01b0*/  LDG.E.CONSTANT R0, desc[UR12][R6.64+0x8] ;  /* 0x0000080c06007981 */ /* 0x000162000c1e9900 */
[----:B------:R-:W-:Y:S01]  /*01c0*/  UISETP.GE.U32.AND UP0, UPT, UR9, 0x4, UPT ;  /* 0x000000040900788c */ /* 0x000fe2000bf06070 */
[----:B------:R-:W-:Y:S01]  /*01d0*/  MOV R19, RZ ;  /* 0x000000ff00137202 */ /* 0x000fe20000000f00 */
[----:B------:R-:W-:Y:S01]  /*01e0*/  UIMAD UR4, UR14, UR9, URZ ;  /* 0x000000090e0472a4 */ /* 0x000fe2000f8e02ff */
[----:B------:R-:W-:Y:S01]  /*01f0*/  IMAD.MOV.U32 R20, RZ, RZ, RZ ;  /* 0x000000ffff147224 */ /* 0x000fe200078e00ff */
[----:B------:R-:W-:Y:S01]  /*0200*/  MOV R22, RZ ;  /* 0x000000ff00167202 */ /* 0x000fe20000000f00 */
[----:B------:R-:W-:Y:S01]  /*0210*/  IMAD.MOV.U32 R14, RZ, RZ, -0xe3ca35b ;  /* 0xf1c35ca5ff0e7424 */ /* 0x000fe200078e00ff */
[----:B------:R-:W-:Y:S01]  /*0220*/  MOV R15, 0x483d6329 ;  /* 0x483d6329000f7802 */ /* 0x000fe20000000f00 */
[----:B------:R-:W-:Y:S01]  /*0230*/  IMAD.MOV.U32 R2, RZ, RZ, -0xe3ca35b ;  /* 0xf1c35ca5ff027424 */ /* 0x000fe200078e00ff */
[----:B------:R-:W-:Y:S01]  /*0240*/  MOV R3, 0x483d6329 ;  /* 0x483d632900037802 */ /* 0x000fe20000000f00 */
[----:B------:R-:W-:Y:S01]  /*0250*/  IMAD.MOV.U32 R4, RZ, RZ, -0xe3ca35b ;  /* 0xf1c35ca5ff047424 */ /* 0x000fe200078e00ff */
[----:B------:R-:W-:Y:S01]  /*0260*/  MOV R5, 0x483d6329 ;  /* 0x483d632900057802 */ /* 0x000fe20000000f00 */
[----:B------:R-:W-:-:S02]  /*0270*/  UIMAD UR5, UR4, 0x3, URZ ;  /* 0x00000003040578a4 */ /* 0x000fc4000f8e02ff */
[----:B------:R-:W-:Y:S01]  /*0280*/  ULOP3.LUT UR8, UR9, 0x3, URZ, 0xc0, !UPT ;  /* 0x0000000309087892 */ /* 0x000fe2000f8ec0ff */
[----:B------:R-:W-:Y:S01]  /*0290*/  UMOV UR4, URZ ;  /* 0x000000ff00047c82 */ /* 0x000fe20008000000 */
[----:B0-----:R-:W-:Y:S10]  /*02a0*/  BRA.U !UP0, `(.L_x_1) ;  /* 0x0000000908807547 */ /* 0x001ff4000b800000 */
[----:B------:R-:W0:Y:S01]  /*02b0*/  LDCU.64 UR6, c[0x0][0x398] ;  /* 0x00007300ff0677ac */ /* 0x000e220008000a00 */
[----:B------:R-:W-:Y:S02]  /*02c0*/  HFMA2 R22, -RZ, RZ, 0, 0 ;  /* 0x00000000ff167431 */ /* 0x000fe400000001ff */
[----:B------:R-:W-:Y:S01]  /*02d0*/  IMAD.MOV.U32 R12, RZ, RZ, RZ ;  /* 0x000000ffff0c7224 */ /* 0x000fe200078e00ff */
[----:B------:R-:W-:Y:S01]  /*02e0*/  MOV R19, RZ ;  /* 0x000000ff00137202 */ /* 0x000fe20000000f00 */
[----:B------:R-:W-:Y:S01]  /*02f0*/  IMAD.MOV.U32 R20, RZ, RZ, RZ ;  /* 0x000000ffff147224 */ /* 0x000fe200078e00ff */
[----:B------:R-:W-:Y:S01]  /*0300*/  MOV R15, 0x483d6329 ;  /* 0x483d6329000f7802 */ /* 0x000fe20000000f00 */
[----:B------:R-:W-:Y:S01]  /*0310*/  IMAD.MOV.U32 R14, RZ, RZ, -0xe3ca35b ;  /* 0xf1c35ca5ff0e7424 */ /* 0x000fe200078e00ff */
[----:B------:R-:W-:Y:S02]  /*0320*/  ULOP3.LUT UR4, UR9, 0x7ffffffc, URZ, 0xc0, !UPT ;  /* 0x7ffffffc09047892 */ /* 0x000fe4000f8ec0ff */
[----:B0-----:R-:W-:-:S12]  /*0330*/  UIMAD.WIDE UR6, UR5, 0x4, UR6 ;  /* 0x00000004050678a5 */ /* 0x001fd8000f8e0206 */
.L_x_10:
[----:B------:R-:W-:Y:S02]  /*0340*/  IMAD.MOV.U32 R8, RZ, RZ, 0x4 ;  /* 0x00000004ff087424 */ /* 0x000fe400078e00ff */
[----:B------:R-:W-:-:S04]  /*0350*/  IMAD R25, R12, 0x3, RZ ;  /* 0x000000030c197824 */ /* 0x000fc800078e02ff */
[----:B------:R-:W-:-:S05]  /*0360*/  IMAD.WIDE.U32 R8, R25, R8, UR6 ;  /* 0x0000000619087e25 */ /* 0x000fca000f8e0008 */
[----:B------:R-:W2:Y:S04]  /*0370*/  LDG.E.CONSTANT R7, desc[UR12][R8.64+0x4] ;  /* 0x0000040c08077981 */ /* 0x000ea8000c1e9900 */
[----:B------:R-:W3:Y:S04]  /*0380*/  LDG.E.CONSTANT R6, desc[UR12][R8.64] ;  /* 0x0000000c08067981 */ /* 0x000ee8000c1e9900 */
[----:B------:R-:W4:Y:S04]  /*0390*/  LDG.E.CONSTANT R11, desc[UR12][R8.64+0x8] ;  /* 0x0000080c080b7981 */ /* 0x000f28000c1e9900 */
[----:B-----5:R0:W5:Y:S01]  /*03a0*/  LDG.E.CONSTANT R23, desc[UR12][R8.64+0x10] ;  /* 0x0000100c08177981 */ /* 0x020162000c1e9900 */
[----:B------:R-:W-:Y:S01]  /*03b0*/  BSSY.RECONVERGENT B0, `(.L_x_2) ;  /* 0x000001e000007945 */ /* 0x000fe20003800200 */
[----:B------:R-:W-:Y:S01]  /*03c0*/  MOV R13, R12 ;  /* 0x0000000c000d7202 */ /* 0x000fe20000000f00 */
[----:B--2---:R-:W-:Y:S01]  /*03d0*/  FADD R7, R16, -R7 ;  /* 0x8000000710077221 */ /* 0x004fe20000000000 */
[----:B---3--:R-:W-:-:S03]  /*03e0*/  FADD R6, R17, -R6 ;  /* 0x8000000611067221 */ /* 0x008fc60000000000 */
[----:B------:R-:W-:Y:S01]  /*03f0*/  FMUL R7, R7, R7 ;  /* 0x0000000707077220 */ /* 0x000fe20000400000 */
[----:B----4-:R-:W-:-:S03]  /*0400*/  FADD R10, R0, -R11 ;  /* 0x8000000b000a7221 */ /* 0x010fc60000000000 */
[----:B------:R-:W-:-:S04]  /*0410*/  FFMA R7, R6, R6, R7 ;  /* 0x0000000606077223 */ /* 0x000fc80000000007 */
[----:B------:R-:W-:-:S06]  /*0420*/  FFMA R10, R10, R10, R7 ;  /* 0x0000000a0a0a7223 */ /* 0x000fcc0000000007 */
[----:B------:R-:W1:Y:S02]  /*0430*/  F2F.F64.F32 R10, R10 ;  /* 0x0000000a000a7310 */ /* 0x000e640000201800 */
[----:B-1----:R-:W-:Y:S01]  /*0440*/  DSETP.GT.AND P0, PT, R4, R10, PT ;  /* 0x0000000a0400722a */ /* 0x002fe20003f04000 */
[----:B------:R-:W-:Y:S01]  /*0450*/  IMAD.MOV.U32 R6, RZ, RZ, R10 ;  /* 0x000000ffff067224 */ /* 0x000fe200078e000a */
[----:B------:R-:W-:-:S12]  /*0460*/  MOV R7, R11 ;  /* 0x0000000b00077202 */ /* 0x000fd80000000f00 */
[----:B0-----:R-:W-:Y:S05]  /*0470*/  @P0 BRA `(.L_x_3) ;  /* 0x0000000000440947 */ /* 0x001fea0003800000 */
[----:B------:R-:W-:Y:S01]  /*0480*/  DSETP.GT.AND P1, PT, R2, R10, PT ;  /* 0x0000000a0200722a */ /* 0x000fe20003f24000 */
[----:B------:R-:W-:Y:S01]  /*0490*/  IMAD.MOV.U32 R6, RZ, RZ, R4 ;  /* 0x000000ffff067224 */ /* 0x000fe200078e0004 */
[----:B------:R-:W-:Y:S01]  /*04a0*/  MOV R7, R5 ;  /* 0x0000000500077202 */ /* 0x000fe20000000f00 */
[----:B------:R-:W-:Y:S01]  /*04b0*/  IMAD.MOV.U32 R13, RZ, RZ, R22 ;  /* 0x000000ffff0d7224 */ /* 0x000fe200078e0016 */
[----:B------:R-:W-:Y:S01]  /*04c0*/  MOV R22, R12 ;  /* 0x0000000c00167202 */ /* 0x000fe20000000f00 */
[----:B------:R-:W-:Y:S01]  /*04d0*/  IMAD.MOV.U32 R4, RZ, RZ, R10 ;  /* 0x000000ffff047224 */ /* 0x000fe200078e000a */
[----:B------:R-:W-:-:S08]  /*04e0*/  MOV R5, R11 ;  /* 0x0000000b00057202 */ /* 0x000fd00000000f00 */
[----:B------:R-:W-:Y:S01]  /*04f0*/  @!P1 DSETP.GT.AND P0, PT, R14, R10, PT ;  /* 0x0000000a0e00922a */ /* 0x000fe20003f04000 */
[----:B------:R-:W-:Y:S01]  /*0500*/  @!P1 IMAD.MOV.U32 R22, RZ, RZ, R20 ;  /* 0x000000ffff169224 */ /* 0x000fe200078e0014 */
[----:B------:R-:W-:Y:S01]  /*0510*/  @!P1 MOV R5, R3 ;  /* 0x0000000300059202 */ /* 0x000fe20000000f00 */
[----:B------:R-:W-:-:S03]  /*0520*/  @!P1 IMAD.MOV.U32 R4, RZ, RZ, R2 ;  /* 0x000000ffff049224 */ /* 0x000fc600078e0002 */
[----:B------:R-:W-:Y:S02]  /*0530*/  @!P1 FSEL R14, R10, R14, P0 ;  /* 0x0000000e0a0e9208 */ /* 0x000fe40000000000 */
[----:B------:R-:W-:Y:S02]  /*0540*/  @!P1 FSEL R15, R11, R15, P0 ;  /* 0x0000000f0b0f9208 */ /* 0x000fe40000000000 */
[----:B------:R-:W-:Y:S01]  /*0550*/  @!P1 SEL R19, R12, R19, P0 ;  /* 0x000000130c139207 */ /* 0x000fe20000000000 */
[----:B------:R-:W-:Y:S01]  /*0560*/  @!P1 IMAD.MOV.U32 R2, RZ, RZ, R14 ;  /* 0x000000ffff029224 */ /* 0x000fe200078e000e */
[----:B------:R-:W-:Y:S02]  /*0570*/  @!P1 MOV R3, R15 ;  /* 0x0000000f00039202 */ /* 0x000fe40000000f00 */
[----:B------:R-:W-:-:S07]  /*0580*/  @!P1 MOV R20, R19 ;  /* 0x0000001300149202 */ /* 0x000fce0000000f00 */
.L_x_3:
[----:B------:R-:W-:Y:S05]  /*0590*/  BSYNC.RECONVERGENT B0 ;  /* 0x0000000000007941 */ /* 0x000fea0003800200 */
.L_x_2:
[----:B------:R-:W2:Y:S01]  /*05a0*/  LDG.E.CONSTANT R24, desc[UR12][R8.64+0xc] ;  /* 0x00000c0c08187981 */ /* 0x000ea2000c1e9900 */
[C---:B------:R-:W-:Y:S01]  /*05b0*/  IADD3 R10, PT, PT, R25.reuse, 0x6, RZ ;  /* 0x00000006190a7810 */ /* 0x040fe20007ffe0ff */
[----:B------:R-:W-:Y:S02]  /*05c0*/  IMAD.MOV.U32 R11, RZ, RZ, 0x4 ;  /* 0x00000004ff0b7424 */ /* 0x000fe400078e00ff */
[----:B------:R-:W3:Y:S02]  /*05d0*/  LDG.E.CONSTANT R27, desc[UR12][R8.64+0x14] ;  /* 0x0000140c081b7981 */ /* 0x000ee4000c1e9900 */
[----:B------:R-:W-:Y:S01]  /*05e0*/  IMAD.WIDE.U32 R10, R10, R11, UR6 ;  /* 0x000000060a0a7e25 */ /* 0x000fe2000f8e000b */
[----:B------:R-:W-:-:S04]  /*05f0*/  IADD3 R14, PT, PT, R25, 0x9, RZ ;  /* 0x00000009190e7810 */ /* 0x000fc80007ffe0ff */
[----:B------:R-:W4:Y:S01]  /*0600*/  LDG.E.CONSTANT R19, desc[UR12][R10.64+0x4] ;  /* 0x0000040c0a137981 */ /* 0x000f22000c1e9900 */
[----:B------:R-:W-:-:S03]  /*0610*/  IMAD.MOV.U32 R15, RZ, RZ, 0x4 ;  /* 0x00000004ff0f7424 */ /* 0x000fc600078e00ff */
[----:B------:R-:W4:Y:S01]  /*0620*/  LDG.E.CONSTANT R28, desc[UR12][R10.64] ;  /* 0x0000000c0a1c7981 */ /* 0x000f22000c1e9900 */
[----:B------:R-:W-:-:S03]  /*0630*/  IMAD.WIDE.U32 R14, R14, R15, UR6 ;  /* 0x000000060e0e7e25 */ /* 0x000fc6000f8e000f */
[----:B------:R0:W4:Y:S04]  /*0640*/  LDG.E.CONSTANT R29, desc[UR12][R10.64+0x8] ;  /* 0x0000080c0a1d7981 */ /* 0x000128000c1e9900 */
[----:B------:R-:W4:Y:S04]  /*0650*/  LDG.E.CONSTANT R9, desc[UR12][R14.64+0x4] ;  /* 0x0000040c0e097981 */ /* 0x000f28000c1e9900 */
[----:B------:R-:W4:Y:S04]  /*0660*/  LDG.E.CONSTANT R26, desc[UR12][R14.64] ;  /* 0x0000000c0e1a7981 */ /* 0x000f28000c1e9900 */
[----:B------:R1:W4:Y:S01]  /*0670*/  LDG.E.CONSTANT R25, desc[UR12][R14.64+0x8] ;  /* 0x0000080c0e197981 */ /* 0x000322000c1e9900 */
[----:B-----5:R-:W-:-:S04]  /*0680*/  FADD R23, R16, -R23 ;  /* 0x8000001710177221 */ /* 0x020fc80000000000 */
[----:B------:R-:W-:Y:S01]  /*0690*/  FMUL R23, R23, R23 ;  /* 0x0000001717177220 */ /* 0x000fe20000400000 */
[----:B------:R-:W-:Y:S01]  /*06a0*/  BSSY.RECONVERGENT B0, `(.L_x_4) ;  /* 0x000002a000007945 */ /* 0x000fe20003800200 */
[----:B--2---:R-:W-:-:S04]  /*06b0*/  FADD R24, R17, -R24 ;  /* 0x8000001811187221 */ /* 0x004fc80000000000 */
[----:B------:R-:W-:Y:S01]  /*06c0*/  FFMA R23, R24, R24, R23 ;  /* 0x0000001818177223 */ /* 0x000fe20000000017 */
[----:B---3--:R-:W-:-:S04]  /*06d0*/  FADD R8, R0, -R27 ;  /* 0x8000001b00087221 */ /* 0x008fc80000000000 */
[----:B------:R-:W-:Y:S01]  /*06e0*/  FFMA R23, R8, R8, R23 ;  /* 0x0000000808177223 */ /* 0x000fe20000000017 */
[----:B----4-:R-:W-:-:S03]  /*06f0*/  FADD R19, R16, -R19 ;  /* 0x8000001310137221 */ /* 0x010fc60000000000 */
[----:B0-----:R-:W0:Y:S01]  /*0700*/  F2F.F64.F32 R10, R23 ;  /* 0x00000017000a7310 */ /* 0x001e220000201800 */
[----:B------:R-:W-:Y:S01]  /*0710*/  FADD R28, R17, -R28 ;  /* 0x8000001c111c7221 */ /* 0x000fe20000000000 */
[----:B------:R-:W-:Y:S01]  /*0720*/  FMUL R19, R19, R19 ;  /* 0x0000001313137220 */ /* 0x000fe20000400000 */
[----:B------:R-:W-:-:S03]  /*0730*/  FADD R8, R0, -R29 ;  /* 0x8000001d00087221 */ /* 0x000fc60000000000 */
[----:B------:R-:W-:Y:S01]  /*0740*/  FFMA R19, R28, R28, R19 ;  /* 0x0000001c1c137223 */ /* 0x000fe20000000013 */
[----:B------:R-:W-:-:S03]  /*0750*/  FADD R9, R16, -R9 ;  /* 0x8000000910097221 */ /* 0x000fc60000000000 */
[----:B------:R-:W-:Y:S01]  /*0760*/  FFMA R8, R8, R8, R19 ;  /* 0x0000000808087223 */ /* 0x000fe20000000013 */
[----:B0-----:R-:W-:Y:S01]  /*0770*/  DSETP.GT.AND P0, PT, R6, R10, PT ;  /* 0x0000000a0600722a */ /* 0x001fe20003f04000 */
[----:B-1----:R-:W-:-:S04]  /*0780*/  FMUL R15, R9, R9 ;  /* 0x00000009090f7220 */ /* 0x002fc80000400000 */
[----:B------:R-:W0:Y:S01]  /*0790*/  F2F.F64.F32 R8, R8 ;  /* 0x0000000800087310 */ /* 0x000e220000201800 */
[----:B------:R-:W-:Y:S01]  /*07a0*/  FADD R26, R17, -R26 ;  /* 0x8000001a111a7221 */ /* 0x000fe20000000000 */
[----:B------:R-:W-:Y:S01]  /*07b0*/  FADD R14, R0, -R25 ;  /* 0x80000019000e7221 */ /* 0x000fe20000000000 */
[----:B------:R-:W-:Y:S02]  /*07c0*/  VIADD R25, R12, 0x1 ;  /* 0x000000010c197836 */ /* 0x000fe40000000000 */
[----:B------:R-:W-:-:S03]  /*07d0*/  FFMA R15, R26, R26, R15 ;  /* 0x0000001a1a0f7223 */ /* 0x000fc6000000000f */
[----:B------:R-:W-:Y:S01]  /*07e0*/  MOV R19, R25 ;  /* 0x0000001900137202 */ /* 0x000fe20000000f00 */
[----:B------:R-:W-:Y:S01]  /*07f0*/  FFMA R23, R14, R14, R15 ;  /* 0x0000000e0e177223 */ /* 0x000fe2000000000f */
[----:B------:R-:W-:Y:S01]  /*0800*/  IMAD.MOV.U32 R14, RZ, RZ, R10 ;  /* 0x000000ffff0e7224 */ /* 0x000fe200078e000a */
[----:B------:R-:W-:Y:S01]  /*0810*/  MOV R15, R11 ;  /* 0x0000000b000f7202 */ /* 0x000fe20000000f00 */
[----:B------:R-:W-:Y:S06]  /*0820*/  @P0 BRA `(.L_x_5) ;  /* 0x0000000000440947 */ /* 0x000fec0003800000 */
        /* <DEDUP_REMOVED lines=12> */
[----:B------:R-:W-:Y:S02]  /*08f0*/  @!P1 SEL R20, R25, R20, P0 ;  /* 0x0000001419149207 */ /* 0x000fe40000000000 */
[----:B------:R-:W-:Y:S01]  /*0900*/  @!P1 FSEL R3, R11, R3, P0 ;  /* 0x000000030b039208 */ /* 0x000fe20000000000 */
[----:B------:R-:W-:Y:S01]  /*0910*/  @!P1 IMAD.MOV.U32 R4, RZ, RZ, R2 ;  /* 0x000000ffff049224 */ /* 0x000fe200078e0002 */
[----:B------:R-:W-:Y:S02]  /*0920*/  @!P1 MOV R22, R20 ;  /* 0x0000001400169202 */ /* 0x000fe40000000f00 */
[----:B------:R-:W-:-:S07]  /*0930*/  @!P1 MOV R5, R3 ;  /* 0x0000000300059202 */ /* 0x000fce0000000f00 */
.L_x_5:
[----:B------:R-:W-:Y:S05]  /*0940*/  BSYNC.RECONVERGENT B0 ;  /* 0x0000000000007941 */ /* 0x000fea0003800200 */
.L_x_4:
[----:B0-----:R-:W-:Y:S01]  /*0950*/  DSETP.GT.AND P0, PT, R14, R8, PT ;  /* 0x000000080e00722a */ /* 0x001fe20003f04000 */
[----:B------:R0:W1:Y:S01]  /*0960*/  F2F.F64.F32 R10, R23 ;  /* 0x00000017000a7310 */ /* 0x0000620000201800 */
[----:B------:R-:W-:Y:S01]  /*0970*/  VIADD R25, R12, 0x2 ;  /* 0x000000020c197836 */ /* 0x000fe20000000000 */
[----:B------:R-:W-:Y:S01]  /*0980*/  BSSY.RECONVERGENT B0, `(.L_x_6) ;  /* 0x0000016000007945 */ /* 0x000fe20003800200 */
[----:B------:R-:W-:Y:S01]  /*0990*/  IMAD.MOV.U32 R2, RZ, RZ, R8 ;  /* 0x000000ffff027224 */ /* 0x000fe200078e0008 */
[----:B------:R-:W-:Y:S02]  /*09a0*/  MOV R3, R9 ;  /* 0x0000000900037202 */ /* 0x000fe40000000f00 */
[----:B------:R-:W-:-:S07]  /*09b0*/  MOV R20, R25 ;  /* 0x0000001900147202 */ /* 0x000fce0000000f00 */
        /* <DEDUP_REMOVED lines=18> */
.L_x_7:
[----:B------:R-:W-:Y:S05]  /*0ae0*/  BSYNC.RECONVERGENT B0 ;  /* 0x0000000000007941 */ /* 0x000fea0003800200 */
.L_x_6:
[----:B-1----:R-:W-:Y:S01]  /*0af0*/  DSETP.GT.AND P0, PT, R2, R10, PT ;  /* 0x0000000a0200722a */ /* 0x002fe20003f04000 */
[----:B------:R-:W-:Y:S01]  /*0b00*/  VIADD R8, R12, 0x3 ;  /* 0x000000030c087836 */ /* 0x000fe20000000000 */
[----:B------:R-:W-:Y:S01]  /*0b10*/  BSSY.RECONVERGENT B0, `(.L_x_8) ;  /* 0x0000016000007945 */ /* 0x000fe20003800200 */
[----:B------:R-:W-:Y:S01]  /*0b20*/  IMAD.MOV.U32 R4, RZ, RZ, R10 ;  /* 0x000000ffff047224 */ /* 0x000fe200078e000a */
[----:B------:R-:W-:Y:S02]  /*0b30*/  MOV R5, R11 ;  /* 0x0000000b00057202 */ /* 0x000fe40000000f00 */
[----:B------:R-:W-:-:S08]  /*0b40*/  MOV R22, R8 ;  /* 0x0000000800167202 */ /* 0x000fd00000000f00 */
[----:B------:R-:W-:Y:S05]  /*0b50*/  @P0 BRA `(.L_x_9) ;  /* 0x0000000000440947 */ /* 0x000fea0003800000 */
        /* <DEDUP_REMOVED lines=17> */
.L_x_9:
[----:B------:R-:W-:Y:S05]  /*0c70*/  BSYNC.RECONVERGENT B0 ;  /* 0x0000000000007941 */ /* 0x000fea0003800200 */
.L_x_8:
[----:B------:R-:W-:-:S04]  /*0c80*/  IADD3 R12, PT, PT, R12, 0x4, RZ ;  /* 0x000000040c0c7810 */ /* 0x000fc80007ffe0ff */
[----:B------:R-:W-:-:S13]  /*0c90*/  ISETP.NE.AND P0, PT, R12, UR4, PT ;  /* 0x000000040c007c0c */ /* 0x000fda000bf05270 */
[----:B------:R-:W-:Y:S05]  /*0ca0*/  @P0 BRA `(.L_x_10) ;  /* 0xfffffff400a40947 */ /* 0x000fea000383ffff */
.L_x_1:
[----:B------:R-:W-:-:S09]  /*0cb0*/  UISETP.NE.AND UP0, UPT, UR8, URZ, UPT ;  /* 0x000000ff0800728c */ /* 0x000fd2000bf05270 */
[----:B------:R-:W-:Y:S05]  /*0cc0*/  BRA.U !UP0, `(.L_x_11) ;  /* 0x0000000108f87547 */ /* 0x000fea000b800000 */
[----:B------:R-:W0:Y:S01]  /*0cd0*/  LDCU.64 UR10, c[0x0][0x398] ;  /* 0x00007300ff0a77ac */ /* 0x000e220008000a00 */
[----:B------:R-:W-:Y:S02]  /*0ce0*/  UIMAD UR6, UR4, 0x3, URZ ;  /* 0x00000003040678a4 */ /* 0x000fe4000f8e02ff */
[----:B------:R-:W-:Y:S02]  /*0cf0*/  UIADD3 UR8, UPT, UPT, -UR8, URZ, URZ ;  /* 0x000000ff08087290 */ /* 0x000fe4000fffe1ff */
[----:B------:R-:W-:-:S04]  /*0d00*/  UIMAD.WIDE.U32 UR6, UR6, 0x4, URZ ;  /* 0x00000004060678a5 */ /* 0x000fc8000f8e00ff */
[----:B------:R-:W-:-:S04]  /*0d10*/  UIMAD.WIDE UR6, UR5, 0x4, UR6 ;  /* 0x00000004050678a5 */ /* 0x000fc8000f8e0206 */
[----:B0-----:R-:W-:-:S04]  /*0d20*/  UIADD3 UR5, UP0, UPT, UR6, UR10, URZ ;  /* 0x0000000a06057290 */ /* 0x001fc8000ff1e0ff */
[----:B------:R-:W-:-:S04]  /*0d30*/  UIADD3 UR5, UP1, UPT, UR5, 0x4, URZ ;  /* 0x0000000405057890 */ /* 0x000fc8000ff3e0ff */
[----:B------:R-:W-:Y:S02]  /*0d40*/  UIADD3.X UR6, UPT, UPT, URZ, UR7, UR11, UP1, UP0 ;  /* 0x00000007ff067290 */ /* 0x000fe40008fe040b */
[----:B------:R-:W-:-:S04]  /*0d50*/  MOV R6, UR5 ;  /* 0x0000000500067c02 */ /* 0x000fc80008000f00 */
[----:B------:R-:W-:-:S07]  /*0d60*/  IMAD.U32 R7, RZ, RZ, UR6 ;  /* 0x00000006ff077e24 */ /* 0x000fce000f8e00ff */
.L_x_14:
[----:B------:R-:W2:Y:S04]  /*0d70*/  LDG.E.CONSTANT R9, desc[UR12][R6.64] ;  /* 0x0000000c06097981 */ /* 0x000ea8000c1e9900 */
[----:B------:R-:W3:Y:S04]  /*0d80*/  LDG.E.CONSTANT R8, desc[UR12][R6.64+-0x4] ;  /* 0xfffffc0c06087981 */ /* 0x000ee8000c1e9900 */
[----:B------:R-:W4:Y:S01]  /*0d90*/  LDG.E.CONSTANT R11, desc[UR12][R6.64+0x4] ;  /* 0x0000040c060b7981 */ /* 0x000f22000c1e9900 */
[----:B------:R-:W-:Y:S01]  /*0da0*/  UIADD3 UR8, UPT, UPT, UR8, 0x1, URZ ;  /* 0x0000000108087890 */ /* 0x000fe2000fffe0ff */
[----:B------:R-:W-:Y:S01]  /*0db0*/  MOV R24, R20 ;  /* 0x0000001400187202 */ /* 0x000fe20000000f00 */
[----:B------:R-:W-:Y:S01]  /*0dc0*/  IMAD.MOV.U32 R13, RZ, RZ, R5 ;  /* 0x000000ffff0d7224 */ /* 0x000fe200078e0005 */
[----:B------:R-:W-:Y:S01]  /*0dd0*/  MOV R23, R22 ;  /* 0x0000001600177202 */ /* 0x000fe20000000f00 */
[----:B------:R-:W-:Y:S01]  /*0de0*/  UISETP.NE.AND UP0, UPT, UR8, URZ, UPT ;  /* 0x000000ff0800728c */ /* 0x000fe2000bf05270 */
[----:B------:R-:W-:Y:S01]  /*0df0*/  MOV R12, R4 ;  /* 0x00000004000c7202 */ /* 0x000fe20000000f00 */
[----:B------:R-:W-:Y:S01]  /*0e00*/  BSSY.RECONVERGENT B0, `(.L_x_12) ;  /* 0x0000026000007945 */ /* 0x000fe20003800200 */
[----:B------:R-:W-:Y:S01]  /*0e10*/  IMAD.MOV.U32 R25, RZ, RZ, R19 ;  /* 0x000000ffff197224 */ /* 0x000fe200078e0013 */
[----:B------:R-:W-:Y:S01]  /*0e20*/  MOV R22, UR4 ;  /* 0x0000000400167c02 */ /* 0x000fe20008000f00 */
[----:B------:R-:W-:Y:S01]  /*0e30*/  IMAD.MOV.U32 R19, RZ, RZ, R24 ;  /* 0x000000ffff137224 */ /* 0x000fe200078e0018 */
[----:B------:R-:W-:Y:S01]  /*0e40*/  MOV R20, R23 ;  /* 0x0000001700147202 */ /* 0x000fe20000000f00 */
[----:B--2--5:R-:W-:Y:S01]  /*0e50*/  FADD R9, R16, -R9 ;  /* 0x8000000910097221 */ /* 0x024fe20000000000 */
[----:B---3--:R-:W-:-:S03]  /*0e60*/  FADD R8, R17, -R8 ;  /* 0x8000000811087221 */ /* 0x008fc60000000000 */
[----:B------:R-:W-:Y:S01]  /*0e70*/  FMUL R9, R9, R9 ;  /* 0x0000000909097220 */ /* 0x000fe20000400000 */
[----:B----4-:R-:W-:-:S03]  /*0e80*/  FADD R10, R0, -R11 ;  /* 0x8000000b000a7221 */ /* 0x010fc60000000000 */
[----:B------:R-:W-:Y:S01]  /*0e90*/  FFMA R9, R8, R8, R9 ;  /* 0x0000000808097223 */ /* 0x000fe20000000009 */
[----:B------:R-:W-:Y:S02]  /*0ea0*/  MOV R11, R15 ;  /* 0x0000000f000b7202 */ /* 0x000fe40000000f00 */
[----:B------:R-:W-:Y:S01]  /*0eb0*/  MOV R15, R3 ;  /* 0x00000003000f7202 */ /* 0x000fe20000000f00 */
[----:B------:R-:W-:Y:S01]  /*0ec0*/  FFMA R9, R10, R10, R9 ;  /* 0x0000000a0a097223 */ /* 0x000fe20000000009 */
[----:B------:R-:W-:Y:S01]  /*0ed0*/  MOV R10, R14 ;  /* 0x0000000e000a7202 */ /* 0x000fe20000000f00 */
[----:B------:R-:W-:Y:S01]  /*0ee0*/  IMAD.MOV.U32 R14, RZ, RZ, R2 ;  /* 0x000000ffff0e7224 */ /* 0x000fe200078e0002 */
[----:B------:R-:W-:Y:S02]  /*0ef0*/  MOV R2, R12 ;  /* 0x0000000c00027202 */ /* 0x000fe40000000f00 */
[----:B------:R-:W-:Y:S01]  /*0f00*/  MOV R3, R13 ;  /* 0x0000000d00037202 */ /* 0x000fe20000000f00 */
[----:B------:R-:W0:Y:S02]  /*0f10*/  F2F.F64.F32 R8, R9 ;  /* 0x0000000900087310 */ /* 0x000e240000201800 */
[----:B0-----:R-:W-:Y:S01]  /*0f20*/  DSETP.GT.AND P0, PT, R4, R8, PT ;  /* 0x000000080400722a */ /* 0x001fe20003f04000 */
[----:B------:R-:W-:Y:S01]  /*0f30*/  IMAD.MOV.U32 R4, RZ, RZ, R8 ;  /* 0x000000ffff047224 */ /* 0x000fe200078e0008 */
[----:B------:R-:W-:-:S12]  /*0f40*/  MOV R5, R9 ;  /* 0x0000000900057202 */ /* 0x000fd80000000f00 */
[----:B------:R-:W-:Y:S05]  /*0f50*/  @P0 BRA `(.L_x_13) ;  /* 0x0000000000400947 */ /* 0x000fea0003800000 */
[----:B------:R-:W-:Y:S01]  /*0f60*/  DSETP.GT.AND P1, PT, R14, R8, PT ;  /* 0x000000080e00722a */ /* 0x000fe20003f24000 */
[----:B------:R-:W-:Y:S01]  /*0f70*/  IMAD.MOV.U32 R3, RZ, RZ, R9 ;  /* 0x000000ffff037224 */ /* 0x000fe200078e0009 */
[----:B------:R-:W-:Y:S01]  /*0f80*/  MOV R2, R8 ;  /* 0x0000000800027202 */ /* 0x000fe20000000f00 */
[----:B------:R-:W-:Y:S01]  /*0f90*/  IMAD.MOV.U32 R5, RZ, RZ, R13 ;  /* 0x000000ffff057224 */ /* 0x000fe200078e000d */
[----:B------:R-:W-:Y:S02]  /*0fa0*/  MOV R20, UR4 ;  /* 0x0000000400147c02 */ /* 0x000fe40008000f00 */
[----:B------:R-:W-:Y:S02]  /*0fb0*/  MOV R4, R12 ;  /* 0x0000000c00047202 */ /* 0x000fe40000000f00 */
[----:B------:R-:W-:-:S06]  /*0fc0*/  MOV R22, R23 ;  /* 0x0000001700167202 */ /* 0x000fcc0000000f00 */
[----:B------:R-:W-:Y:S01]  /*0fd0*/  @!P1 DSETP.GT.AND P0, PT, R10, R8, PT ;  /* 0x000000080a00922a */ /* 0x000fe20003f04000 */
[----:B------:R-:W-:Y:S01]  /*0fe0*/  @!P1 MOV R2, R14 ;  /* 0x0000000e00029202 */ /* 0x000fe20000000f00 */
[----:B------:R-:W-:Y:S01]  /*0ff0*/  @!P1 IMAD.MOV.U32 R3, RZ, RZ, R15 ;  /* 0x000000ffff039224 */ /* 0x000fe200078e000f */
[----:B------:R-:W-:-:S03]  /*1000*/  @!P1 MOV R20, R24 ;  /* 0x0000001800149202 */ /* 0x000fc60000000f00 */
[----:B------:R-:W-:Y:S02]  /*1010*/  @!P1 FSEL R9, R9, R11, P0 ;  /* 0x0000000b09099208 */ /* 0x000fe40000000000 */
[----:B------:R-:W-:Y:S02]  /*1020*/  @!P1 FSEL R8, R8, R10, P0 ;  /* 0x0000000a08089208 */ /* 0x000fe40000000000 */
[----:B------:R-:W-:Y:S01]  /*1030*/  @!P1 SEL R19, R25, UR4, !P0 ;  /* 0x0000000419139c07 */ /* 0x000fe2000c000000 */
[----:B------:R-:W-:Y:S01]  /*1040*/  @!P1 IMAD.MOV.U32 R15, RZ, RZ, R9 ;  /* 0x000000ffff0f9224 */ /* 0x000fe200078e0009 */
[----:B------:R-:W-:-:S07]  /*1050*/  @!P1 MOV R14, R8 ;  /* 0x00000008000e9202 */ /* 0x000fce0000000f00 */
.L_x_13:
[----:B------:R-:W-:Y:S05]  /*1060*/  BSYNC.RECONVERGENT B0 ;  /* 0x0000000000007941 */ /* 0x000fea0003800200 */
.L_x_12:
[----:B------:R-:W-:Y:S01]  /*1070*/  IADD3 R6, P0, PT, R6, 0xc, RZ ;  /* 0x0000000c06067810 */ /* 0x000fe20007f1e0ff */
[----:B------:R-:W-:-:S03]  /*1080*/  UIADD3 UR4, UPT, UPT, UR4, 0x1, URZ ;  /* 0x0000000104047890 */ /* 0x000fc6000fffe0ff */
[----:B------:R-:W-:Y:S01]  /*1090*/  IADD3.X R7, PT, PT, RZ, R7, RZ, P0, !PT ;  /* 0x00000007ff077210 */ /* 0x000fe200007fe4ff */
[----:B------:R-:W-:Y:S08]  /*10a0*/  BRA.U UP0, `(.L_x_14) ;  /* 0xfffffffd00307547 */ /* 0x000ff0000b83ffff */
.L_x_11:
[----:B------:R0:W2:Y:S08]  /*10b0*/  F2F.F32.F64 R7, R4 ;  /* 0x0000000400077310 */ /* 0x0000b00000301000 */
[----:B------:R0:W3:Y:S08]  /*10c0*/  F2F.F32.F64 R9, R2 ;  /* 0x0000000200097310 */ /* 0x0000f00000301000 */
[----:B--2---:R0:W4:Y:S02]  /*10d0*/  F2F.F32.F64 R15, R14 ;  /* 0x0000000e000f7310 */ /* 0x0041240000301000 */
.L_x_0:
[----:B------:R-:W2:Y:S01]  /*10e0*/  LDCU.128 UR4, c[0x0][0x3a0] ;  /* 0x00007400ff0477ac */ /* 0x000ea20008000c00 */
[C---:B0-----:R-:W-:Y:S02]  /*10f0*/  SHF.L.U32 R4, R21.reuse, 0x2, RZ ;  /* 0x0000000215047819 */ /* 0x041fe400000006ff */
[----:B------:R-:W-:Y:S02]  /*1100*/  SHF.L.U64.HI R18, R21, 0x2, R18 ;  /* 0x0000000215127819 */ /* 0x000fe40000010212 */
[C---:B--2---:R-:W-:Y:S02]  /*1110*/  IADD3 R2, P0, PT, R4.reuse, UR4, RZ ;  /* 0x0000000404027c10 */ /* 0x044fe4000ff1e0ff */
[----:B------:R-:W-:Y:S02]  /*1120*/  IADD3 R4, P1, PT, R4, UR6, RZ ;  /* 0x0000000604047c10 */ /* 0x000fe4000ff3e0ff */
[C---:B------:R-:W-:Y:S02]  /*1130*/  IADD3.X R3, PT, PT, R18.reuse, UR5, RZ, P0, !PT ;  /* 0x0000000512037c10 */ /* 0x040fe400087fe4ff */
[----:B------:R-:W-:-:S03]  /*1140*/  IADD3.X R5, PT, PT, R18, UR7, RZ, P1, !PT ;  /* 0x0000000712057c10 */ /* 0x000fc60008ffe4ff */
[----:B-1----:R-:W-:Y:S04]  /*1150*/  STG.E desc[UR12][R2.64], R7 ;  /* 0x0000000702007986 */ /* 0x002fe8000c10190c */
[----:B---3--:R-:W-:Y:S04]  /*1160*/  STG.E desc[UR12][R2.64+0x4], R9 ;  /* 0x0000040902007986 */ /* 0x008fe8000c10190c */
[----:B----4-:R-:W-:Y:S04]  /*1170*/  STG.E desc[UR12][R2.64+0x8], R15 ;  /* 0x0000080f02007986 */ /* 0x010fe8000c10190c */
[----:B------:R-:W-:Y:S04]  /*1180*/  STG.E desc[UR12][R4.64], R22 ;  /* 0x0000001604007986 */ /* 0x000fe8000c10190c */
[----:B------:R-:W-:Y:S04]  /*1190*/  STG.E desc[UR12][R4.64+0x4], R20 ;  /* 0x0000041404007986 */ /* 0x000fe8000c10190c */
[----:B------:R-:W-:Y:S01]  /*11a0*/  STG.E desc[UR12][R4.64+0x8], R19 ;  /* 0x0000081304007986 */ /* 0x000fe2000c10190c */
[----:B------:R-:W-:Y:S05]  /*11b0*/  EXIT ;  /* 0x000000000000794d */ /* 0x000fea0003800000 */
.L_x_15:
[----:B------:R-:W-:-:S00]  /*11c0*/  BRA `(.L_x_15) ;  /* 0xfffffffc00fc7947 */ /* 0x000fc0000383ffff */
[----:B------:R-:W-:-:S00]  /*11d0*/  NOP ;  /* 0x0000000000007918 */ /* 0x000fc00000000000 */
        /* <DEDUP_REMOVED lines=10> */
.L_x_16:


//--------------------- .nv.shared.reserved.0     --------------------------
	.section	.nv.shared.reserved.0,"aw",@nobits
	.weak		__nv_reservedSMEM_offset_0_alias
	.size		__nv_reservedSMEM_offset_0_alias, 0, 64
	.other		__nv_reservedSMEM_offset_0_alias,@"STO_CUDA_RESERVED_SHARED STV_DEFAULT"
__nv_reservedSMEM_offset_0_alias:
	.zero		0
	.zero		64


//--------------------- .nv.constant0._Z15three_nn_kerneliiiPKfS0_PfPi --------------------------
	.section	.nv.constant0._Z15three_nn_kerneliiiPKfS0_PfPi,"a",@progbits
	.sectionflags	@""
	.align	4
.nv.constant0._Z15three_nn_kerneliiiPKfS0_PfPi:
	.zero		944


//--------------------- SYMBOLS --------------------------

	.type		.nv.reservedSmem.offset0,@object
	.size		.nv.reservedSmem.offset0,0x4
